//
// Generated by NVIDIA NVVM Compiler
//
// Compiler Build ID: CL-36424714
// Cuda compilation tools, release 13.0, V13.0.88
// Based on NVVM 20.0.0
//

.version 9.0
.target sm_100
.address_size 64

	// .globl	_Z19conv3x3_pad1_kernelPKfS0_S0_Pfiiiii

.visible .entry _Z19conv3x3_pad1_kernelPKfS0_S0_Pfiiiii(
	.param .u64 .ptr .align 1 _Z19conv3x3_pad1_kernelPKfS0_S0_Pfiiiii_param_0,
	.param .u64 .ptr .align 1 _Z19conv3x3_pad1_kernelPKfS0_S0_Pfiiiii_param_1,
	.param .u64 .ptr .align 1 _Z19conv3x3_pad1_kernelPKfS0_S0_Pfiiiii_param_2,
	.param .u64 .ptr .align 1 _Z19conv3x3_pad1_kernelPKfS0_S0_Pfiiiii_param_3,
	.param .u32 _Z19conv3x3_pad1_kernelPKfS0_S0_Pfiiiii_param_4,
	.param .u32 _Z19conv3x3_pad1_kernelPKfS0_S0_Pfiiiii_param_5,
	.param .u32 _Z19conv3x3_pad1_kernelPKfS0_S0_Pfiiiii_param_6,
	.param .u32 _Z19conv3x3_pad1_kernelPKfS0_S0_Pfiiiii_param_7,
	.param .u32 _Z19conv3x3_pad1_kernelPKfS0_S0_Pfiiiii_param_8
)
{
	.reg .pred 	%p<55>;
	.reg .b32 	%r<53>;
	.reg .b32 	%f<54>;
	.reg .b64 	%rd<21>;

	ld.param.u64 	%rd10, [_Z19conv3x3_pad1_kernelPKfS0_S0_Pfiiiii_param_0];
	ld.param.u64 	%rd7, [_Z19conv3x3_pad1_kernelPKfS0_S0_Pfiiiii_param_1];
	ld.param.u64 	%rd8, [_Z19conv3x3_pad1_kernelPKfS0_S0_Pfiiiii_param_2];
	ld.param.u64 	%rd9, [_Z19conv3x3_pad1_kernelPKfS0_S0_Pfiiiii_param_3];
	ld.param.u32 	%r22, [_Z19conv3x3_pad1_kernelPKfS0_S0_Pfiiiii_param_5];
	ld.param.u32 	%r23, [_Z19conv3x3_pad1_kernelPKfS0_S0_Pfiiiii_param_6];
	ld.param.u32 	%r24, [_Z19conv3x3_pad1_kernelPKfS0_S0_Pfiiiii_param_7];
	ld.param.u32 	%r25, [_Z19conv3x3_pad1_kernelPKfS0_S0_Pfiiiii_param_8];
	cvta.to.global.u64 	%rd1, %rd10;
	mov.u32 	%r1, %ctaid.z;
	mov.u32 	%r2, %ctaid.y;
	mov.u32 	%r26, %ctaid.x;
	mov.u32 	%r27, %ntid.x;
	mov.u32 	%r28, %tid.x;
	mad.lo.s32 	%r3, %r26, %r27, %r28;
	mul.lo.s32 	%r4, %r24, %r23;
	setp.ge.s32 	%p6, %r3, %r4;
	@%p6 bra 	$L__BB0_25;
	div.s32 	%r5, %r3, %r24;
	mul.lo.s32 	%r29, %r5, %r24;
	sub.s32 	%r6, %r3, %r29;
	setp.eq.s64 	%p7, %rd8, 0;
	mov.f32 	%f44, 0f00000000;
	@%p7 bra 	$L__BB0_3;
	cvta.to.global.u64 	%rd11, %rd8;
	mul.wide.u32 	%rd12, %r2, 4;
	add.s64 	%rd13, %rd11, %rd12;
	ld.global.nc.f32 	%f44, [%rd13];
$L__BB0_3:
	setp.lt.s32 	%p8, %r22, 1;
	@%p8 bra 	$L__BB0_24;
	setp.gt.s32 	%p9, %r5, 0;
	setp.le.s32 	%p10, %r5, %r23;
	and.pred  	%p11, %p9, %p10;
	setp.gt.s32 	%p12, %r6, 0;
	setp.gt.s32 	%p13, %r24, -1;
	and.pred  	%p14, %p12, %p13;
	or.b32  	%r30, %r6, %r24;
	setp.gt.s32 	%p15, %r30, -1;
	add.s32 	%r31, %r6, 2;
	setp.gt.s32 	%p16, %r6, -2;
	setp.le.s32 	%p17, %r31, %r24;
	and.pred  	%p18, %p16, %p17;
	and.pred  	%p1, %p11, %p18;
	setp.gt.s32 	%p19, %r5, -1;
	setp.lt.s32 	%p20, %r5, %r23;
	and.pred  	%p21, %p19, %p20;
	and.pred  	%p2, %p21, %p18;
	add.s32 	%r32, %r5, 2;
	setp.gt.s32 	%p22, %r5, -2;
	setp.le.s32 	%p23, %r32, %r23;
	and.pred  	%p24, %p22, %p23;
	and.pred  	%p3, %p24, %p14;
	and.pred  	%p4, %p24, %p15;
	and.pred  	%p5, %p24, %p18;
	mul.lo.s32 	%r33, %r1, %r23;
	mad.lo.s32 	%r34, %r33, %r22, %r5;
	mul.lo.s32 	%r35, %r24, %r34;
	add.s32 	%r52, %r6, %r35;
	add.s32 	%r36, %r35, %r24;
	add.s32 	%r51, %r6, %r36;
	add.s32 	%r37, %r34, -1;
	mad.lo.s32 	%r50, %r24, %r37, %r6;
	mul.lo.s32 	%r38, %r2, %r22;
	mul.lo.s32 	%r49, %r38, 9;
	neg.s32 	%r48, %r22;
	cvta.to.global.u64 	%rd2, %rd7;
	not.pred 	%p38, %p1;
	not.pred 	%p50, %p2;
	not.pred 	%p51, %p3;
	not.pred 	%p52, %p4;
	not.pred 	%p53, %p5;
$L__BB0_5:
	add.s32 	%r39, %r50, -1;
	mul.wide.s32 	%rd14, %r39, 4;
	add.s64 	%rd3, %rd1, %rd14;
	mul.wide.u32 	%rd15, %r49, 4;
	add.s64 	%rd4, %rd2, %rd15;
	setp.gt.s32 	%p25, %r5, 0;
	setp.le.s32 	%p26, %r5, %r23;
	and.pred  	%p27, %p25, %p26;
	setp.gt.s32 	%p28, %r6, 0;
	setp.gt.s32 	%p29, %r24, -1;
	and.pred  	%p30, %p28, %p29;
	and.pred  	%p31, %p27, %p30;
	not.pred 	%p32, %p31;
	@%p32 bra 	$L__BB0_7;
	ld.global.nc.f32 	%f24, [%rd3];
	ld.global.nc.f32 	%f25, [%rd4];
	fma.rn.f32 	%f44, %f24, %f25, %f44;
$L__BB0_7:
	setp.lt.s32 	%p33, %r5, 1;
	setp.gt.s32 	%p34, %r5, %r23;
	or.b32  	%r40, %r6, %r24;
	setp.lt.s32 	%p35, %r40, 0;
	or.pred  	%p36, %p33, %p35;
	or.pred  	%p37, %p36, %p34;
	@%p37 bra 	$L__BB0_9;
	ld.global.nc.f32 	%f26, [%rd3+4];
	ld.global.nc.f32 	%f27, [%rd4+4];
	fma.rn.f32 	%f44, %f26, %f27, %f44;
$L__BB0_9:
	@%p38 bra 	$L__BB0_11;
	ld.global.nc.f32 	%f28, [%rd3+8];
	ld.global.nc.f32 	%f29, [%rd4+8];
	fma.rn.f32 	%f44, %f28, %f29, %f44;
$L__BB0_11:
	add.s32 	%r41, %r52, -1;
	mul.wide.s32 	%rd16, %r41, 4;
	add.s64 	%rd5, %rd1, %rd16;
	setp.gt.s32 	%p39, %r5, -1;
	setp.lt.s32 	%p40, %r5, %r23;
	and.pred  	%p41, %p39, %p40;
	setp.gt.s32 	%p42, %r6, 0;
	setp.gt.s32 	%p43, %r24, -1;
	and.pred  	%p44, %p42, %p43;
	and.pred  	%p45, %p41, %p44;
	not.pred 	%p46, %p45;
	@%p46 bra 	$L__BB0_13;
	ld.global.nc.f32 	%f30, [%rd5];
	ld.global.nc.f32 	%f31, [%rd4+12];
	fma.rn.f32 	%f44, %f30, %f31, %f44;
$L__BB0_13:
	or.b32  	%r42, %r6, %r24;
	or.b32  	%r43, %r5, %r42;
	setp.ge.s32 	%p47, %r5, %r23;
	setp.lt.s32 	%p48, %r43, 0;
	or.pred  	%p49, %p48, %p47;
	@%p49 bra 	$L__BB0_15;
	ld.global.nc.f32 	%f32, [%rd5+4];
	ld.global.nc.f32 	%f33, [%rd4+16];
	fma.rn.f32 	%f44, %f32, %f33, %f44;
$L__BB0_15:
	@%p50 bra 	$L__BB0_17;
	ld.global.nc.f32 	%f34, [%rd5+8];
	ld.global.nc.f32 	%f35, [%rd4+20];
	fma.rn.f32 	%f44, %f34, %f35, %f44;
$L__BB0_17:
	add.s32 	%r44, %r51, -1;
	mul.wide.s32 	%rd17, %r44, 4;
	add.s64 	%rd6, %rd1, %rd17;
	@%p51 bra 	$L__BB0_19;
	ld.global.nc.f32 	%f36, [%rd6];
	ld.global.nc.f32 	%f37, [%rd4+24];
	fma.rn.f32 	%f44, %f36, %f37, %f44;
$L__BB0_19:
	@%p52 bra 	$L__BB0_21;
	ld.global.nc.f32 	%f38, [%rd6+4];
	ld.global.nc.f32 	%f39, [%rd4+28];
	fma.rn.f32 	%f44, %f38, %f39, %f44;
$L__BB0_21:
	@%p53 bra 	$L__BB0_23;
	ld.global.nc.f32 	%f40, [%rd6+8];
	ld.global.nc.f32 	%f41, [%rd4+32];
	fma.rn.f32 	%f44, %f40, %f41, %f44;
$L__BB0_23:
	add.s32 	%r52, %r52, %r4;
	add.s32 	%r51, %r51, %r4;
	add.s32 	%r50, %r50, %r4;
	add.s32 	%r49, %r49, 9;
	add.s32 	%r48, %r48, 1;
	setp.ne.s32 	%p54, %r48, 0;
	@%p54 bra 	$L__BB0_5;
$L__BB0_24:
	mad.lo.s32 	%r45, %r25, %r1, %r2;
	mad.lo.s32 	%r46, %r45, %r23, %r5;
	mad.lo.s32 	%r47, %r46, %r24, %r6;
	cvta.to.global.u64 	%rd18, %rd9;
	mul.wide.s32 	%rd19, %r47, 4;
	add.s64 	%rd20, %rd18, %rd19;
	st.global.f32 	[%rd20], %f44;
$L__BB0_25:
	ret;

}


// ===== COMPILED SASS (sm_100) =====

	.target	sm_100

	.elftype	@"ET_EXEC"


//--------------------- .note.nv.tkinfo           --------------------------
	.section	.note.nv.tkinfo,"",@"SHT_NOTE"
	.sectionflags	@"SHF_NOTE_NV_TKINFO"
	.tkinfo
        /*0018*/ 	.word	0x00000002
        /*0030*/ 	.string	""
        /*0030*/ 	.string	"ptxas"
        /*0030*/ 	.string	"Cuda compilation tools, release 13.0, V13.0.88"
        /*0030*/ 	.string	"Build cuda_13.0.r13.0/compiler.36424714_0"
        /*0030*/ 	.string	"-arch sm_100 -m 64 "



//--------------------- .note.nv.cuinfo           --------------------------
	.section	.note.nv.cuinfo,"",@"SHT_NOTE"
	.sectionflags	@"SHF_NOTE_NV_CUINFO"
        /*0018*/ 	.short	0x0002
        /*001a*/ 	.short	0x0064
        /*001c*/ 	.short	0x0082
	.zero		2


//--------------------- .nv.info                  --------------------------
	.section	.nv.info,"",@"SHT_CUDA_INFO"
	.align	4


	//----- nvinfo : EIATTR_REGCOUNT
	.align		4
        /*0000*/ 	.byte	0x04, 0x2f
        /*0002*/ 	.short	(.L_1 - .L_0)
	.align		4
.L_0:
        /*0004*/ 	.word	index@(_Z19conv3x3_pad1_kernelPKfS0_S0_Pfiiiii)
        /*0008*/ 	.word	0x00000020


	//----- nvinfo : EIATTR_FRAME_SIZE
	.align		4
.L_1:
        /*000c*/ 	.byte	0x04, 0x11
        /*000e*/ 	.short	(.L_3 - .L_2)
	.align		4
.L_2:
        /*0010*/ 	.word	index@(_Z19conv3x3_pad1_kernelPKfS0_S0_Pfiiiii)
        /*0014*/ 	.word	0x00000000


	//----- nvinfo : EIATTR_MIN_STACK_SIZE
	.align		4
.L_3:
        /*0018*/ 	.byte	0x04, 0x12
        /*001a*/ 	.short	(.L_5 - .L_4)
	.align		4
.L_4:
        /*001c*/ 	.word	index@(_Z19conv3x3_pad1_kernelPKfS0_S0_Pfiiiii)
        /*0020*/ 	.word	0x00000000
.L_5:


//--------------------- .nv.compat                --------------------------
	.section	.nv.compat,"",@"SHT_CUDA_COMPAT_INFO"
	.align	4
        /*0000*/ 	.byte	0x02, 0x09, 0x00, 0x00, 0x02, 0x02, 0x01, 0x00, 0x02, 0x05, 0x05, 0x00, 0x03, 0x07, 0x01, 0x01
        /*0010*/ 	.byte	0x02, 0x03, 0x00, 0x00, 0x02, 0x06, 0x01, 0x00, 0x04, 0x0b, 0x08, 0x00, 0x09, 0x00, 0x00, 0x00
        /*0020*/ 	.byte	0x00, 0x00, 0x00, 0x00


//--------------------- .nv.info._Z19conv3x3_pad1_kernelPKfS0_S0_Pfiiiii --------------------------
	.section	.nv.info._Z19conv3x3_pad1_kernelPKfS0_S0_Pfiiiii,"",@"SHT_CUDA_INFO"
	.sectionflags	@""
	.align	4


	//----- nvinfo : EIATTR_CUDA_API_VERSION
	.align		4
        /*0000*/ 	.byte	0x04, 0x37
        /*0002*/ 	.short	(.L_7 - .L_6)
.L_6:
        /*0004*/ 	.word	0x00000082


	//----- nvinfo : EIATTR_KPARAM_INFO
	.align		4
.L_7:
        /*0008*/ 	.byte	0x04, 0x17
        /*000a*/ 	.short	(.L_9 - .L_8)
.L_8:
        /*000c*/ 	.word	0x00000000
        /*0010*/ 	.short	0x0008
        /*0012*/ 	.short	0x0030
        /*0014*/ 	.byte	0x00, 0xf0, 0x11, 0x00


	//----- nvinfo : EIATTR_KPARAM_INFO
	.align		4
.L_9:
        /*0018*/ 	.byte	0x04, 0x17
        /*001a*/ 	.short	(.L_11 - .L_10)
.L_10:
        /*001c*/ 	.word	0x00000000
        /*0020*/ 	.short	0x0007
        /*0022*/ 	.short	0x002c
        /*0024*/ 	.byte	0x00, 0xf0, 0x11, 0x00


	//----- nvinfo : EIATTR_KPARAM_INFO
	.align		4
.L_11:
        /*0028*/ 	.byte	0x04, 0x17
        /*002a*/ 	.short	(.L_13 - .L_12)
.L_12:
        /*002c*/ 	.word	0x00000000
        /*0030*/ 	.short	0x0006
        /*0032*/ 	.short	0x0028
        /*0034*/ 	.byte	0x00, 0xf0, 0x11, 0x00


	//----- nvinfo : EIATTR_KPARAM_INFO
	.align		4
.L_13:
        /*0038*/ 	.byte	0x04, 0x17
        /*003a*/ 	.short	(.L_15 - .L_14)
.L_14:
        /*003c*/ 	.word	0x00000000
        /*0040*/ 	.short	0x0005
        /*0042*/ 	.short	0x0024
        /*0044*/ 	.byte	0x00, 0xf0, 0x11, 0x00


	//----- nvinfo : EIATTR_KPARAM_INFO
	.align		4
.L_15:
        /*0048*/ 	.byte	0x04, 0x17
        /*004a*/ 	.short	(.L_17 - .L_16)
.L_16:
        /*004c*/ 	.word	0x00000000
        /*0050*/ 	.short	0x0004
        /*0052*/ 	.short	0x0020
        /*0054*/ 	.byte	0x00, 0xf0, 0x11, 0x00


	//----- nvinfo : EIATTR_KPARAM_INFO
	.align		4
.L_17:
        /*0058*/ 	.byte	0x04, 0x17
        /*005a*/ 	.short	(.L_19 - .L_18)
.L_18:
        /*005c*/ 	.word	0x00000000
        /*0060*/ 	.short	0x0003
        /*0062*/ 	.short	0x0018
        /*0064*/ 	.byte	0x00, 0xf5, 0x21, 0x00


	//----- nvinfo : EIATTR_KPARAM_INFO
	.align		4
.L_19:
        /*0068*/ 	.byte	0x04, 0x17
        /*006a*/ 	.short	(.L_21 - .L_20)
.L_20:
        /*006c*/ 	.word	0x00000000
        /*0070*/ 	.short	0x0002
        /*0072*/ 	.short	0x0010
        /*0074*/ 	.byte	0x00, 0xf5, 0x21, 0x00


	//----- nvinfo : EIATTR_KPARAM_INFO
	.align		4
.L_21:
        /*0078*/ 	.byte	0x04, 0x17
        /*007a*/ 	.short	(.L_23 - .L_22)
.L_22:
        /*007c*/ 	.word	0x00000000
        /*0080*/ 	.short	0x0001
        /*0082*/ 	.short	0x0008
        /*0084*/ 	.byte	0x00, 0xf5, 0x21, 0x00


	//----- nvinfo : EIATTR_KPARAM_INFO
	.align		4
.L_23:
        /*0088*/ 	.byte	0x04, 0x17
        /*008a*/ 	.short	(.L_25 - .L_24)
.L_24:
        /*008c*/ 	.word	0x00000000
        /*0090*/ 	.short	0x0000
        /*0092*/ 	.short	0x0000
        /*0094*/ 	.byte	0x00, 0xf5, 0x21, 0x00


	//----- nvinfo : EIATTR_SPARSE_MMA_MASK
	.align		4
.L_25:
        /*0098*/ 	.byte	0x03, 0x50
        /*009a*/ 	.short	0x0000


	//----- nvinfo : EIATTR_MAXREG_COUNT
	.align		4
        /*009c*/ 	.byte	0x03, 0x1b
        /*009e*/ 	.short	0x00ff


	//----- nvinfo : EIATTR_MERCURY_ISA_VERSION
	.align		4
        /*00a0*/ 	.byte	0x03, 0x5f
        /*00a2*/ 	.short	0x0101


	//----- nvinfo : EIATTR_VRC_CTA_INIT_COUNT
	.align		4
        /*00a4*/ 	.byte	0x02, 0x4a
	.zero		1
	.zero		1


	//----- nvinfo : EIATTR_EXIT_INSTR_OFFSETS
	.align		4
        /*00a8*/ 	.byte	0x04, 0x1c
        /*00aa*/ 	.short	(.L_27 - .L_26)


	//   ....[0]....
.L_26:
        /*00ac*/ 	.word	0x000000a0


	//   ....[1]....
        /*00b0*/ 	.word	0x000008f0


	//----- nvinfo : EIATTR_CBANK_PARAM_SIZE
	.align		4
.L_27:
        /*00b4*/ 	.byte	0x03, 0x19
        /*00b6*/ 	.short	0x0034


	//----- nvinfo : EIATTR_PARAM_CBANK
	.align		4
        /*00b8*/ 	.byte	0x04, 0x0a
        /*00ba*/ 	.short	(.L_29 - .L_28)
	.align		4
.L_28:
        /*00bc*/ 	.word	index@(.nv.constant0._Z19conv3x3_pad1_kernelPKfS0_S0_Pfiiiii)
        /*00c0*/ 	.short	0x0380
        /*00c2*/ 	.short	0x0034


	//----- nvinfo : EIATTR_SW_WAR
	.align		4
.L_29:
        /*00c4*/ 	.byte	0x04, 0x36
        /*00c6*/ 	.short	(.L_31 - .L_30)
.L_30:
        /*00c8*/ 	.word	0x00000008
.L_31:


//--------------------- .nv.callgraph             --------------------------
	.section	.nv.callgraph,"",@"SHT_CUDA_CALLGRAPH"
	.align	4
	.sectionentsize	8
	.align		4
        /*0000*/ 	.word	0x00000000
	.align		4
        /*0004*/ 	.word	0xffffffff
	.align		4
        /*0008*/ 	.word	0x00000000
	.align		4
        /*000c*/ 	.word	0xfffffffe
	.align		4
        /*0010*/ 	.word	0x00000000
	.align		4
        /*0014*/ 	.word	0xfffffffd
	.align		4
        /*0018*/ 	.word	0x00000000
	.align		4
        /*001c*/ 	.word	0xfffffffc


//--------------------- .text._Z19conv3x3_pad1_kernelPKfS0_S0_Pfiiiii --------------------------
	.section	.text._Z19conv3x3_pad1_kernelPKfS0_S0_Pfiiiii,"ax",@progbits
	.align	128
        .global         _Z19conv3x3_pad1_kernelPKfS0_S0_Pfiiiii
        .type           _Z19conv3x3_pad1_kernelPKfS0_S0_Pfiiiii,@function
        .size           _Z19conv3x3_pad1_kernelPKfS0_S0_Pfiiiii,(.L_x_3 - _Z19conv3x3_pad1_kernelPKfS0_S0_Pfiiiii)
        .other          _Z19conv3x3_pad1_kernelPKfS0_S0_Pfiiiii,@"STO_CUDA_ENTRY STV_DEFAULT"
_Z19conv3x3_pad1_kernelPKfS0_S0_Pfiiiii:
.text._Z19conv3x3_pad1_kernelPKfS0_S0_Pfiiiii:
[----:B------:R-:W-:Y:S01]  /*0000*/  LDC R1, c[0x0][0x37c] ;  /* 0x0000df00ff017b82 */ /* 0x000fe20000000800 */
[----:B------:R-:W0:Y:S07]  /*0010*/  S2R R5, SR_TID.X ;  /* 0x0000000000057919 */ /* 0x000e2e0000002100 */
[----:B------:R-:W0:Y:S01]  /*0020*/  S2UR UR4, SR_CTAID.X ;  /* 0x00000000000479c3 */ /* 0x000e220000002500 */
[----:B------:R-:W1:Y:S07]  /*0030*/  LDCU.64 UR6, c[0x0][0x3a8] ;  /* 0x00007500ff0677ac */ /* 0x000e6e0008000a00 */
[----:B------:R-:W0:Y:S01]  /*0040*/  LDC R12, c[0x0][0x360] ;  /* 0x0000d800ff0c7b82 */ /* 0x000e220000000800 */
[----:B-1----:R-:W-:-:S02]  /*0050*/  IMAD.U32 R3, RZ, RZ, UR7 ;  /* 0x00000007ff037e24 */ /* 0x002fc4000f8e00ff */
[----:B------:R-:W-:-:S04]  /*0060*/  IMAD.U32 R2, RZ, RZ, UR6 ;  /* 0x00000006ff027e24 */ /* 0x000fc8000f8e00ff */
[----:B------:R-:W-:Y:S02]  /*0070*/  IMAD R10, R3, R2, RZ ;  /* 0x00000002030a7224 */ /* 0x000fe400078e02ff */
[----:B0-----:R-:W-:-:S05]  /*0080*/  IMAD R12, R12, UR4, R5 ;  /* 0x000000040c0c7c24 */ /* 0x001fca000f8e0205 */
[----:B------:R-:W-:-:S13]  /*0090*/  ISETP.GE.AND P0, PT, R12, R10, PT ;  /* 0x0000000a0c00720c */ /* 0x000fda0003f06270 */
[----:B------:R-:W-:Y:S05]  /*00a0*/  @P0 EXIT ;  /* 0x000000000000094d */ /* 0x000fea0003800000 */
[----:B------:R-:W0:Y:S01]  /*00b0*/  LDC.64 R4, c[0x0][0x390] ;  /* 0x0000e400ff047b82 */ /* 0x000e220000000a00 */
[----:B------:R-:W-:Y:S01]  /*00c0*/  IABS R9, R3 ;  /* 0x0000000300097213 */ /* 0x000fe20000000000 */
[----:B------:R-:W1:Y:S01]  /*00d0*/  S2R R11, SR_CTAID.Y ;  /* 0x00000000000b7919 */ /* 0x000e620000002600 */
[----:B------:R-:W2:Y:S01]  /*00e0*/  LDCU.64 UR6, c[0x0][0x358] ;  /* 0x00006b00ff0677ac */ /* 0x000ea20008000a00 */
[----:B------:R-:W-:Y:S01]  /*00f0*/  HFMA2 R0, -RZ, RZ, 0, 0 ;  /* 0x00000000ff007431 */ /* 0x000fe200000001ff */
[----:B------:R-:W3:Y:S01]  /*0100*/  I2F.RP R8, R9 ;  /* 0x0000000900087306 */ /* 0x000ee20000209400 */
[----:B------:R-:W4:Y:S07]  /*0110*/  LDCU UR8, c[0x0][0x3a4] ;  /* 0x00007480ff0877ac */ /* 0x000f2e0008000800 */
[----:B---3--:R-:W3:Y:S01]  /*0120*/  MUFU.RCP R8, R8 ;  /* 0x0000000800087308 */ /* 0x008ee20000001000 */
[----:B0-----:R-:W-:-:S04]  /*0130*/  ISETP.NE.U32.AND P0, PT, R4, RZ, PT ;  /* 0x000000ff0400720c */ /* 0x001fc80003f05070 */
[----:B------:R-:W-:Y:S01]  /*0140*/  ISETP.NE.AND.EX P0, PT, R5, RZ, PT, P0 ;  /* 0x000000ff0500720c */ /* 0x000fe20003f05300 */
[----:B---3--:R-:W-:-:S12]  /*0150*/  VIADD R6, R8, 0xffffffe ;  /* 0x0ffffffe08067836 */ /* 0x008fd80000000000 */
[----:B------:R-:W1:Y:S01]  /*0160*/  @P0 LDC.64 R4, c[0x0][0x390] ;  /* 0x0000e400ff040b82 */ /* 0x000e620000000a00 */
[----:B------:R0:W3:Y:S02]  /*0170*/  F2I.FTZ.U32.TRUNC.NTZ R7, R6 ;  /* 0x0000000600077305 */ /* 0x0000e4000021f000 */
[----:B0-----:R-:W-:Y:S01]  /*0180*/  MOV R6, RZ ;  /* 0x000000ff00067202 */ /* 0x001fe20000000f00 */
[----:B---3--:R-:W-:-:S04]  /*0190*/  IMAD.MOV R14, RZ, RZ, -R7 ;  /* 0x000000ffff0e7224 */ /* 0x008fc800078e0a07 */
[----:B------:R-:W-:Y:S02]  /*01a0*/  IMAD R13, R14, R9, RZ ;  /* 0x000000090e0d7224 */ /* 0x000fe400078e02ff */
[----:B-1----:R-:W-:-:S04]  /*01b0*/  @P0 IMAD.WIDE.U32 R4, R11, 0x4, R4 ;  /* 0x000000040b040825 */ /* 0x002fc800078e0004 */
[----:B------:R-:W-:Y:S01]  /*01c0*/  IMAD.HI.U32 R7, R7, R13, R6 ;  /* 0x0000000d07077227 */ /* 0x000fe200078e0006 */
[----:B--2---:R0:W5:Y:S01]  /*01d0*/  @P0 LDG.E.CONSTANT R0, desc[UR6][R4.64] ;  /* 0x0000000604000981 */ /* 0x004162000c1e9900 */
[----:B------:R-:W1:Y:S01]  /*01e0*/  S2UR UR5, SR_CTAID.Z ;  /* 0x00000000000579c3 */ /* 0x000e620000002700 */
[----:B----4-:R-:W-:Y:S01]  /*01f0*/  UISETP.GE.AND UP0, UPT, UR8, 0x1, UPT ;  /* 0x000000010800788c */ /* 0x010fe2000bf06270 */
[----:B0-----:R-:W-:-:S05]  /*0200*/  IABS R4, R12 ;  /* 0x0000000c00047213 */ /* 0x001fca0000000000 */
[----:B------:R-:W-:-:S04]  /*0210*/  IMAD.HI.U32 R13, R7, R4, RZ ;  /* 0x00000004070d7227 */ /* 0x000fc800078e00ff */
[----:B------:R-:W-:-:S04]  /*0220*/  IMAD.MOV R5, RZ, RZ, -R13 ;  /* 0x000000ffff057224 */ /* 0x000fc800078e0a0d */
[----:B------:R-:W-:-:S05]  /*0230*/  IMAD R4, R9, R5, R4 ;  /* 0x0000000509047224 */ /* 0x000fca00078e0204 */
[----:B------:R-:W-:-:S13]  /*0240*/  ISETP.GT.U32.AND P1, PT, R9, R4, PT ;  /* 0x000000040900720c */ /* 0x000fda0003f24070 */
[----:B------:R-:W-:Y:S01]  /*0250*/  @!P1 IMAD.IADD R4, R4, 0x1, -R9 ;  /* 0x0000000104049824 */ /* 0x000fe200078e0a09 */
[----:B------:R-:W-:Y:S02]  /*0260*/  @!P1 IADD3 R13, PT, PT, R13, 0x1, RZ ;  /* 0x000000010d0d9810 */ /* 0x000fe40007ffe0ff */
[----:B------:R-:W-:Y:S02]  /*0270*/  ISETP.NE.AND P1, PT, R3, RZ, PT ;  /* 0x000000ff0300720c */ /* 0x000fe40003f25270 */
[----:B------:R-:W-:Y:S02]  /*0280*/  ISETP.GE.U32.AND P0, PT, R4, R9, PT ;  /* 0x000000090400720c */ /* 0x000fe40003f06070 */
[----:B------:R-:W-:-:S04]  /*0290*/  LOP3.LUT R4, R12, R3, RZ, 0x3c, !PT ;  /* 0x000000030c047212 */ /* 0x000fc800078e3cff */
[----:B------:R-:W-:-:S07]  /*02a0*/  ISETP.GE.AND P2, PT, R4, RZ, PT ;  /* 0x000000ff0400720c */ /* 0x000fce0003f46270 */
[----:B------:R-:W-:-:S06]  /*02b0*/  @P0 VIADD R13, R13, 0x1 ;  /* 0x000000010d0d0836 */ /* 0x000fcc0000000000 */
[----:B------:R-:W-:Y:S01]  /*02c0*/  @!P2 IMAD.MOV R13, RZ, RZ, -R13 ;  /* 0x000000ffff0da224 */ /* 0x000fe200078e0a0d */
[----:B------:R-:W-:-:S04]  /*02d0*/  @!P1 LOP3.LUT R13, RZ, R3, RZ, 0x33, !PT ;  /* 0x00000003ff0d9212 */ /* 0x000fc800078e33ff */
[----:B------:R-:W-:-:S05]  /*02e0*/  IADD3 R4, PT, PT, -R13, RZ, RZ ;  /* 0x000000ff0d047210 */ /* 0x000fca0007ffe1ff */
[----:B------:R-:W-:Y:S01]  /*02f0*/  IMAD R12, R3, R4, R12 ;  /* 0x00000004030c7224 */ /* 0x000fe200078e020c */
[----:B-1----:R-:W-:Y:S06]  /*0300*/  BRA.U !UP0, `(.L_x_0) ;  /* 0x00000005085c7547 */ /* 0x002fec000b800000 */
[C---:B------:R-:W-:Y:S01]  /*0310*/  VIADD R5, R13.reuse, 0x2 ;  /* 0x000000020d057836 */ /* 0x040fe20000000000 */
[CC--:B------:R-:W-:Y:S01]  /*0320*/  ISETP.GT.AND P1, PT, R13.reuse, R2.reuse, PT ;  /* 0x000000020d00720c */ /* 0x0c0fe20003f24270 */
[----:B------:R-:W-:Y:S01]  /*0330*/  VIADD R4, R12, 0x2 ;  /* 0x000000020c047836 */ /* 0x000fe20000000000 */
[-C--:B------:R-:W-:Y:S01]  /*0340*/  ISETP.GE.AND P6, PT, R13, R2.reuse, PT ;  /* 0x000000020d00720c */ /* 0x080fe20003fc6270 */
[----:B------:R-:W-:Y:S01]  /*0350*/  IMAD R21, R11, UR8, RZ ;  /* 0x000000080b157c24 */ /* 0x000fe2000f8e02ff */
[----:B------:R-:W-:Y:S01]  /*0360*/  ISETP.GT.AND P5, PT, R5, R2, PT ;  /* 0x000000020500720c */ /* 0x000fe20003fa4270 */
[----:B------:R-:W-:Y:S01]  /*0370*/  IMAD R2, R2, UR5, RZ ;  /* 0x0000000502027c24 */ /* 0x000fe2000f8e02ff */
[-C--:B------:R-:W-:Y:S01]  /*0380*/  ISETP.GT.AND P4, PT, R4, R3.reuse, PT ;  /* 0x000000030400720c */ /* 0x080fe20003f84270 */
[----:B------:R-:W-:Y:S01]  /*0390*/  IMAD R21, R21, 0x9, RZ ;  /* 0x0000000915157824 */ /* 0x000fe200078e02ff */
[----:B------:R-:W-:Y:S01]  /*03a0*/  ISETP.GT.AND P0, PT, R3, -0x1, PT ;  /* 0xffffffff0300780c */ /* 0x000fe20003f04270 */
[----:B------:R-:W-:Y:S01]  /*03b0*/  IMAD R2, R2, UR8, R13 ;  /* 0x0000000802027c24 */ /* 0x000fe2000f8e020d */
[----:B------:R-:W-:Y:S01]  /*03c0*/  ISETP.GT.AND P4, PT, R12, -0x2, !P4 ;  /* 0xfffffffe0c00780c */ /* 0x000fe20006784270 */
[----:B------:R-:W-:Y:S01]  /*03d0*/  UIADD3 UR4, UPT, UPT, -UR8, URZ, URZ ;  /* 0x000000ff08047290 */ /* 0x000fe2000fffe1ff */
[C---:B------:R-:W-:Y:S01]  /*03e0*/  ISETP.GT.AND P6, PT, R13.reuse, -0x1, !P6 ;  /* 0xffffffff0d00780c */ /* 0x040fe200077c4270 */
[CC--:B------:R-:W-:Y:S01]  /*03f0*/  IMAD R23, R2.reuse, R3.reuse, R3 ;  /* 0x0000000302177224 */ /* 0x0c0fe200078e0203 */
[----:B------:R-:W-:Y:S01]  /*0400*/  ISETP.GT.AND P1, PT, R13, RZ, !P1 ;  /* 0x000000ff0d00720c */ /* 0x000fe20004f24270 */
[----:B------:R-:W-:Y:S01]  /*0410*/  IMAD R17, R2, R3, R12 ;  /* 0x0000000302117224 */ /* 0x000fe200078e020c */
[C---:B------:R-:W-:Y:S01]  /*0420*/  ISETP.GT.AND P0, PT, R12.reuse, RZ, P0 ;  /* 0x000000ff0c00720c */ /* 0x040fe20000704270 */
[----:B------:R-:W-:Y:S01]  /*0430*/  IMAD.IADD R23, R12, 0x1, R23 ;  /* 0x000000010c177824 */ /* 0x000fe200078e0217 */
[----:B------:R-:W-:-:S02]  /*0440*/  IADD3 R19, PT, PT, R2, -0x1, RZ ;  /* 0xffffffff02137810 */ /* 0x000fc40007ffe0ff */
[-C--:B------:R-:W-:Y:S02]  /*0450*/  LOP3.LUT R5, R12, R3.reuse, RZ, 0xfc, !PT ;  /* 0x000000030c057212 */ /* 0x080fe400078efcff */
[----:B------:R-:W-:Y:S01]  /*0460*/  ISETP.GT.AND P5, PT, R13, -0x2, !P5 ;  /* 0xfffffffe0d00780c */ /* 0x000fe20006fa4270 */
[----:B------:R-:W-:Y:S01]  /*0470*/  IMAD R19, R19, R3, R12 ;  /* 0x0000000313137224 */ /* 0x000fe200078e020c */
[----:B------:R-:W-:Y:S02]  /*0480*/  PLOP3.LUT P6, PT, P6, P4, PT, 0x80, 0x8 ;  /* 0x000000000008781c */ /* 0x000fe400037c9070 */
[----:B------:R-:W-:Y:S02]  /*0490*/  PLOP3.LUT P2, PT, P1, P0, PT, 0x80, 0x8 ;  /* 0x000000000008781c */ /* 0x000fe40000f41070 */
[----:B------:R-:W-:Y:S02]  /*04a0*/  PLOP3.LUT P1, PT, P1, P4, PT, 0x80, 0x8 ;  /* 0x000000000008781c */ /* 0x000fe40000f29070 */
[----:B------:R-:W-:-:S02]  /*04b0*/  ISETP.GT.AND P3, PT, R5, -0x1, P5 ;  /* 0xffffffff0500780c */ /* 0x000fc40002f64270 */
[----:B------:R-:W-:Y:S02]  /*04c0*/  PLOP3.LUT P0, PT, P5, P0, PT, 0x80, 0x8 ;  /* 0x000000000008781c */ /* 0x000fe40002f01070 */
[----:B------:R-:W-:Y:S02]  /*04d0*/  PLOP3.LUT P4, PT, P5, P4, PT, 0x80, 0x8 ;  /* 0x000000000008781c */ /* 0x000fe40002f89070 */
[----:B------:R-:W-:-:S11]  /*04e0*/  P2R R18, PR, RZ, 0x40 ;  /* 0x00000040ff127803 */ /* 0x000fd60000000000 */
.L_x_1:
[----:B------:R-:W0:Y:S01]  /*04f0*/  LDC.64 R2, c[0x0][0x3a8] ;  /* 0x0000ea00ff027b82 */ /* 0x000e220000000a00 */
[----:B------:R-:W-:-:S07]  /*0500*/  VIADD R15, R19, 0xffffffff ;  /* 0xffffffff130f7836 */ /* 0x000fce0000000000 */
[----:B------:R-:W1:Y:S08]  /*0510*/  LDC.64 R6, c[0x0][0x388] ;  /* 0x0000e200ff067b82 */ /* 0x000e700000000a00 */
[----:B------:R-:W2:Y:S01]  /*0520*/  LDC.64 R4, c[0x0][0x380] ;  /* 0x0000e000ff047b82 */ /* 0x000ea20000000a00 */
[----:B0-----:R-:W-:Y:S02]  /*0530*/  ISETP.GE.AND P6, PT, R13, R2, PT ;  /* 0x000000020d00720c */ /* 0x001fe40003fc6270 */
[----:B------:R-:W-:-:S02]  /*0540*/  ISETP.GT.AND P5, PT, R3, -0x1, PT ;  /* 0xffffffff0300780c */ /* 0x000fc40003fa4270 */
[----:B------:R-:W-:Y:S02]  /*0550*/  ISETP.GT.AND P6, PT, R13, -0x1, !P6 ;  /* 0xffffffff0d00780c */ /* 0x000fe400077c4270 */
[C---:B------:R-:W-:Y:S02]  /*0560*/  ISETP.GT.AND P5, PT, R12.reuse, RZ, P5 ;  /* 0x000000ff0c00720c */ /* 0x040fe40002fa4270 */
[----:B------:R-:W-:Y:S01]  /*0570*/  LOP3.LUT R16, R12, R3, RZ, 0xfc, !PT ;  /* 0x000000030c107212 */ /* 0x000fe200078efcff */
[----:B-1----:R-:W-:Y:S01]  /*0580*/  IMAD.WIDE.U32 R6, R21, 0x4, R6 ;  /* 0x0000000415067825 */ /* 0x002fe200078e0006 */
[----:B------:R-:W-:Y:S02]  /*0590*/  PLOP3.LUT P5, PT, P6, P5, PT, 0x80, 0x8 ;  /* 0x000000000008781c */ /* 0x000fe400037ab070 */
[----:B------:R-:W-:Y:S02]  /*05a0*/  ISETP.GE.AND P6, PT, R16, RZ, PT ;  /* 0x000000ff1000720c */ /* 0x000fe40003fc6270 */
[----:B------:R-:W3:Y:S02]  /*05b0*/  @P2 LDG.E.CONSTANT R8, desc[UR6][R6.64] ;  /* 0x0000000606082981 */ /* 0x000ee4000c1e9900 */
[----:B------:R-:W-:Y:S01]  /*05c0*/  ISETP.LT.OR P6, PT, R13, 0x1, !P6 ;  /* 0x000000010d00780c */ /* 0x000fe200077c1670 */
[----:B--2---:R-:W-:Y:S01]  /*05d0*/  IMAD.WIDE R14, R15, 0x4, R4 ;  /* 0x000000040f0e7825 */ /* 0x004fe200078e0204 */
[----:B------:R-:W2:Y:S02]  /*05e0*/  @P4 LDG.E.CONSTANT R26, desc[UR6][R6.64+0x20] ;  /* 0x00002006061a4981 */ /* 0x000ea4000c1e9900 */
[----:B------:R-:W-:-:S02]  /*05f0*/  ISETP.GT.OR P6, PT, R13, R2, P6 ;  /* 0x000000020d00720c */ /* 0x000fc400037c4670 */
[----:B------:R-:W3:Y:S04]  /*0600*/  @P2 LDG.E.CONSTANT R9, desc[UR6][R14.64] ;  /* 0x000000060e092981 */ /* 0x000ee8000c1e9900 */
[----:B------:R-:W4:Y:S07]  /*0610*/  @P5 LDG.E.CONSTANT R22, desc[UR6][R6.64+0xc] ;  /* 0x00000c0606165981 */ /* 0x000f2e000c1e9900 */
[----:B------:R-:W2:Y:S04]  /*0620*/  @!P6 LDG.E.CONSTANT R25, desc[UR6][R14.64+0x4] ;  /* 0x000004060e19e981 */ /* 0x000ea8000c1e9900 */
[----:B------:R-:W2:Y:S01]  /*0630*/  @!P6 LDG.E.CONSTANT R20, desc[UR6][R6.64+0x4] ;  /* 0x000004060614e981 */ /* 0x000ea2000c1e9900 */
[----:B---3-5:R-:W-:Y:S01]  /*0640*/  @P2 FFMA R0, R9, R8, R0 ;  /* 0x0000000809002223 */ /* 0x028fe20000000000 */
[----:B------:R-:W-:-:S05]  /*0650*/  IADD3 R9, PT, PT, R17, -0x1, RZ ;  /* 0xffffffff11097810 */ /* 0x000fca0007ffe0ff */
[----:B------:R-:W-:-:S05]  /*0660*/  IMAD.WIDE R8, R9, 0x4, R4 ;  /* 0x0000000409087825 */ /* 0x000fca00078e0204 */
[----:B------:R-:W4:Y:S01]  /*0670*/  @P5 LDG.E.CONSTANT R27, desc[UR6][R8.64] ;  /* 0x00000006081b5981 */ /* 0x000f22000c1e9900 */
[----:B--2---:R-:W-:-:S03]  /*0680*/  @!P6 FFMA R0, R25, R20, R0 ;  /* 0x000000141900e223 */ /* 0x004fc60000000000 */
[----:B------:R-:W2:Y:S04]  /*0690*/  @P1 LDG.E.CONSTANT R25, desc[UR6][R14.64+0x8] ;  /* 0x000008060e191981 */ /* 0x000ea8000c1e9900 */
[----:B------:R-:W2:Y:S01]  /*06a0*/  @P1 LDG.E.CONSTANT R20, desc[UR6][R6.64+0x8] ;  /* 0x0000080606141981 */ /* 0x000ea2000c1e9900 */
[----:B------:R-:W-:Y:S02]  /*06b0*/  LOP3.LUT R16, R13, R16, RZ, 0xfc, !PT ;  /* 0x000000100d107212 */ /* 0x000fe400078efcff */
[----:B------:R-:W-:Y:S01]  /*06c0*/  ISETP.NE.AND P6, PT, R18, RZ, PT ;  /* 0x000000ff1200720c */ /* 0x000fe20003fc5270 */
[----:B--2---:R-:W-:Y:S01]  /*06d0*/  @P1 FFMA R0, R25, R20, R0 ;  /* 0x0000001419001223 */ /* 0x004fe20000000000 */
[----:B------:R-:W-:Y:S01]  /*06e0*/  VIADD R25, R23, 0xffffffff ;  /* 0xffffffff17197836 */ /* 0x000fe20000000000 */
[----:B------:R-:W2:Y:S02]  /*06f0*/  @P0 LDG.E.CONSTANT R20, desc[UR6][R6.64+0x18] ;  /* 0x0000180606140981 */ /* 0x000ea4000c1e9900 */
[----:B----4-:R-:W-:Y:S01]  /*0700*/  @P5 FFMA R0, R27, R22, R0 ;  /* 0x000000161b005223 */ /* 0x010fe20000000000 */
[----:B------:R-:W-:Y:S01]  /*0710*/  ISETP.GE.AND P5, PT, R13, R2, PT ;  /* 0x000000020d00720c */ /* 0x000fe20003fa6270 */
[----:B------:R-:W-:Y:S01]  /*0720*/  IMAD.WIDE R4, R25, 0x4, R4 ;  /* 0x0000000419047825 */ /* 0x000fe200078e0204 */
[----:B------:R-:W3:Y:S02]  /*0730*/  @P3 LDG.E.CONSTANT R22, desc[UR6][R6.64+0x1c] ;  /* 0x00001c0606163981 */ /* 0x000ee4000c1e9900 */
[----:B------:R-:W-:-:S03]  /*0740*/  ISETP.LT.OR P5, PT, R16, RZ, P5 ;  /* 0x000000ff1000720c */ /* 0x000fc60002fa1670 */
[----:B------:R-:W4:Y:S04]  /*0750*/  @P6 LDG.E.CONSTANT R25, desc[UR6][R8.64+0x8] ;  /* 0x0000080608196981 */ /* 0x000f28000c1e9900 */
[----:B------:R-:W4:Y:S04]  /*0760*/  @P6 LDG.E.CONSTANT R16, desc[UR6][R6.64+0x14] ;  /* 0x0000140606106981 */ /* 0x000f28000c1e9900 */
[----:B------:R-:W2:Y:S04]  /*0770*/  @P0 LDG.E.CONSTANT R27, desc[UR6][R4.64] ;  /* 0x00000006041b0981 */ /* 0x000ea8000c1e9900 */
[----:B------:R-:W3:Y:S04]  /*0780*/  @!P5 LDG.E.CONSTANT R15, desc[UR6][R8.64+0x4] ;  /* 0x00000406080fd981 */ /* 0x000ee8000c1e9900 */
[----:B------:R-:W3:Y:S04]  /*0790*/  @!P5 LDG.E.CONSTANT R14, desc[UR6][R6.64+0x10] ;  /* 0x00001006060ed981 */ /* 0x000ee8000c1e9900 */
[----:B------:R-:W2:Y:S04]  /*07a0*/  @P3 LDG.E.CONSTANT R29, desc[UR6][R4.64+0x4] ;  /* 0x00000406041d3981 */ /* 0x000ea8000c1e9900 */
[----:B------:R-:W2:Y:S01]  /*07b0*/  @P4 LDG.E.CONSTANT R24, desc[UR6][R4.64+0x8] ;  /* 0x0000080604184981 */ /* 0x000ea2000c1e9900 */
[----:B------:R-:W-:-:S04]  /*07c0*/  UIADD3 UR4, UPT, UPT, UR4, 0x1, URZ ;  /* 0x0000000104047890 */ /* 0x000fc8000fffe0ff */
[----:B------:R-:W-:Y:S01]  /*07d0*/  UISETP.NE.AND UP0, UPT, UR4, URZ, UPT ;  /* 0x000000ff0400728c */ /* 0x000fe2000bf05270 */
[C---:B------:R-:W-:Y:S01]  /*07e0*/  IMAD.IADD R17, R10.reuse, 0x1, R17 ;  /* 0x000000010a117824 */ /* 0x040fe200078e0211 */
[C---:B------:R-:W-:Y:S01]  /*07f0*/  IADD3 R23, PT, PT, R10.reuse, R23, RZ ;  /* 0x000000170a177210 */ /* 0x040fe20007ffe0ff */
[----:B------:R-:W-:Y:S01]  /*0800*/  IMAD.IADD R19, R10, 0x1, R19 ;  /* 0x000000010a137824 */ /* 0x000fe200078e0213 */
[----:B------:R-:W-:Y:S01]  /*0810*/  IADD3 R21, PT, PT, R21, 0x9, RZ ;  /* 0x0000000915157810 */ /* 0x000fe20007ffe0ff */
[----:B---3--:R-:W-:-:S04]  /*0820*/  @!P5 FFMA R0, R15, R14, R0 ;  /* 0x0000000e0f00d223 */ /* 0x008fc80000000000 */
[----:B----4-:R-:W-:-:S04]  /*0830*/  @P6 FFMA R0, R25, R16, R0 ;  /* 0x0000001019006223 */ /* 0x010fc80000000000 */
[----:B--2---:R-:W-:-:S04]  /*0840*/  @P0 FFMA R0, R27, R20, R0 ;  /* 0x000000141b000223 */ /* 0x004fc80000000000 */
[----:B------:R-:W-:-:S04]  /*0850*/  @P3 FFMA R0, R29, R22, R0 ;  /* 0x000000161d003223 */ /* 0x000fc80000000000 */
[----:B------:R-:W-:Y:S01]  /*0860*/  @P4 FFMA R0, R24, R26, R0 ;  /* 0x0000001a18004223 */ /* 0x000fe20000000000 */
[----:B------:R-:W-:Y:S06]  /*0870*/  BRA.U UP0, `(.L_x_1) ;  /* 0xfffffffd001c7547 */ /* 0x000fec000b83ffff */
.L_x_0:
[----:B------:R-:W0:Y:S08]  /*0880*/  LDC R6, c[0x0][0x3b0] ;  /* 0x0000ec00ff067b82 */ /* 0x000e300000000800 */
[----:B------:R-:W1:Y:S01]  /*0890*/  LDC.64 R4, c[0x0][0x398] ;  /* 0x0000e600ff047b82 */ /* 0x000e620000000a00 */
[----:B0-----:R-:W-:-:S04]  /*08a0*/  IMAD R11, R6, UR5, R11 ;  /* 0x00000005060b7c24 */ /* 0x001fc8000f8e020b */
[----:B------:R-:W-:-:S04]  /*08b0*/  IMAD R11, R11, R2, R13 ;  /* 0x000000020b0b7224 */ /* 0x000fc800078e020d */
[----:B------:R-:W-:-:S04]  /*08c0*/  IMAD R3, R11, R3, R12 ;  /* 0x000000030b037224 */ /* 0x000fc800078e020c */
[----:B-1----:R-:W-:-:S05]  /*08d0*/  IMAD.WIDE R2, R3, 0x4, R4 ;  /* 0x0000000403027825 */ /* 0x002fca00078e0204 */
[----:B-----5:R-:W-:Y:S01]  /*08e0*/  STG.E desc[UR6][R2.64], R0 ;  /* 0x0000000002007986 */ /* 0x020fe2000c101906 */
[----:B------:R-:W-:Y:S05]  /*08f0*/  EXIT ;  /* 0x000000000000794d */ /* 0x000fea0003800000 */
.L_x_2:
[----:B------:R-:W-:-:S00]  /*0900*/  BRA `(.L_x_2) ;  /* 0xfffffffc00fc7947 */ /* 0x000fc0000383ffff */
[----:B------:R-:W-:-:S00]  /*0910*/  NOP ;  /* 0x0000000000007918 */ /* 0x000fc00000000000 */
        /* <DEDUP_REMOVED lines=14> */
.L_x_3:


//--------------------- .nv.shared.reserved.0     --------------------------
	.section	.nv.shared.reserved.0,"aw",@nobits
	.weak		__nv_reservedSMEM_offset_0_alias
	.size		__nv_reservedSMEM_offset_0_alias, 0, 64
	.other		__nv_reservedSMEM_offset_0_alias,@"STO_CUDA_RESERVED_SHARED STV_DEFAULT"
__nv_reservedSMEM_offset_0_alias:
	.zero		0
	.zero		64


//--------------------- .nv.constant0._Z19conv3x3_pad1_kernelPKfS0_S0_Pfiiiii --------------------------
	.section	.nv.constant0._Z19conv3x3_pad1_kernelPKfS0_S0_Pfiiiii,"a",@progbits
	.sectionflags	@""
	.align	4
.nv.constant0._Z19conv3x3_pad1_kernelPKfS0_S0_Pfiiiii:
	.zero		948


//--------------------- SYMBOLS --------------------------

	.type		.nv.reservedSmem.offset0,@object
	.size		.nv.reservedSmem.offset0,0x4
